	.headerflags	@"EF_CUDA_TEXMODE_UNIFIED EF_CUDA_64BIT_ADDRESS EF_CUDA_ACCELERATORS EF_CUDA_SM90 EF_CUDA_VIRTUAL_SM(EF_CUDA_SM90)"
	.elftype	@"ET_EXEC"


//--------------------- .nv.info                  --------------------------
	.section	.nv.info,"",@"SHT_CUDA_INFO"
	.align	4


	//----- nvinfo : EIATTR_REGCOUNT
	.align		4
        /*0000*/ 	.byte	0x04, 0x2f
        /*0002*/ 	.short	(.L_1 - .L_0)
	.align		4
.L_0:
        /*0004*/ 	.word	index@(triton_red_fused__to_copy_add_div_mul_pow_sum_10)
        /*0008*/ 	.word	0x00000020


	//----- nvinfo : EIATTR_MIN_STACK_SIZE
	.align		4
.L_1:
        /*000c*/ 	.byte	0x04, 0x12
        /*000e*/ 	.short	(.L_3 - .L_2)
	.align		4
.L_2:
        /*0010*/ 	.word	index@(triton_red_fused__to_copy_add_div_mul_pow_sum_10)
        /*0014*/ 	.word	0x00000000


	//----- nvinfo : EIATTR_FRAME_SIZE
	.align		4
.L_3:
        /*0018*/ 	.byte	0x04, 0x11
        /*001a*/ 	.short	(.L_5 - .L_4)
	.align		4
.L_4:
        /*001c*/ 	.word	index@(triton_red_fused__to_copy_add_div_mul_pow_sum_10)
        /*0020*/ 	.word	0x00000000


	//----- nvinfo : EIATTR_MIN_STACK_SIZE
	.align		4
.L_5:
        /*0024*/ 	.byte	0x04, 0x12
        /*0026*/ 	.short	(.L_7 - .L_6)
	.align		4
.L_6:
        /*0028*/ 	.word	index@(triton_red_fused__to_copy_add_div_mul_pow_sum_10)
        /*002c*/ 	.word	0x00000000
.L_7:


//--------------------- .nv.info.triton_red_fused__to_copy_add_div_mul_pow_sum_10 --------------------------
	.section	.nv.info.triton_red_fused__to_copy_add_div_mul_pow_sum_10,"",@"SHT_CUDA_INFO"
	.sectionflags	@""
	.align	4


	//----- nvinfo : EIATTR_CUDA_API_VERSION
	.align		4
        /*0000*/ 	.byte	0x04, 0x37
        /*0002*/ 	.short	(.L_9 - .L_8)
.L_8:
        /*0004*/ 	.word	0x0000007c


	//----- nvinfo : EIATTR_KPARAM_INFO
	.align		4
.L_9:
        /*0008*/ 	.byte	0x04, 0x17
        /*000a*/ 	.short	(.L_11 - .L_10)
.L_10:
        /*000c*/ 	.word	0x00000000
        /*0010*/ 	.short	0x0009
        /*0012*/ 	.short	0x0040
        /*0014*/ 	.byte	0x00, 0xf4, 0x21, 0x00


	//----- nvinfo : EIATTR_KPARAM_INFO
	.align		4
.L_11:
        /*0018*/ 	.byte	0x04, 0x17
        /*001a*/ 	.short	(.L_13 - .L_12)
.L_12:
        /*001c*/ 	.word	0x00000000
        /*0020*/ 	.short	0x0008
        /*0022*/ 	.short	0x003c
        /*0024*/ 	.byte	0x00, 0xf0, 0x11, 0x00


	//----- nvinfo : EIATTR_KPARAM_INFO
	.align		4
.L_13:
        /*0028*/ 	.byte	0x04, 0x17
        /*002a*/ 	.short	(.L_15 - .L_14)
.L_14:
        /*002c*/ 	.word	0x00000000
        /*0030*/ 	.short	0x0007
        /*0032*/ 	.short	0x0038
        /*0034*/ 	.byte	0x00, 0xf0, 0x11, 0x00


	//----- nvinfo : EIATTR_KPARAM_INFO
	.align		4
.L_15:
        /*0038*/ 	.byte	0x04, 0x17
        /*003a*/ 	.short	(.L_17 - .L_16)
.L_16:
        /*003c*/ 	.word	0x00000000
        /*0040*/ 	.short	0x0006
        /*0042*/ 	.short	0x0030
        /*0044*/ 	.byte	0x00, 0xf4, 0x21, 0x00


	//----- nvinfo : EIATTR_KPARAM_INFO
	.align		4
.L_17:
        /*0048*/ 	.byte	0x04, 0x17
        /*004a*/ 	.short	(.L_19 - .L_18)
.L_18:
        /*004c*/ 	.word	0x00000000
        /*0050*/ 	.short	0x0005
        /*0052*/ 	.short	0x0028
        /*0054*/ 	.byte	0x00, 0xf4, 0x21, 0x00


	//----- nvinfo : EIATTR_KPARAM_INFO
	.align		4
.L_19:
        /*0058*/ 	.byte	0x04, 0x17
        /*005a*/ 	.short	(.L_21 - .L_20)
.L_20:
        /*005c*/ 	.word	0x00000000
        /*0060*/ 	.short	0x0004
        /*0062*/ 	.short	0x0020
        /*0064*/ 	.byte	0x00, 0xf4, 0x21, 0x00


	//----- nvinfo : EIATTR_KPARAM_INFO
	.align		4
.L_21:
        /*0068*/ 	.byte	0x04, 0x17
        /*006a*/ 	.short	(.L_23 - .L_22)
.L_22:
        /*006c*/ 	.word	0x00000000
        /*0070*/ 	.short	0x0003
        /*0072*/ 	.short	0x0018
        /*0074*/ 	.byte	0x00, 0xf4, 0x21, 0x00


	//----- nvinfo : EIATTR_KPARAM_INFO
	.align		4
.L_23:
        /*0078*/ 	.byte	0x04, 0x17
        /*007a*/ 	.short	(.L_25 - .L_24)
.L_24:
        /*007c*/ 	.word	0x00000000
        /*0080*/ 	.short	0x0002
        /*0082*/ 	.short	0x0010
        /*0084*/ 	.byte	0x00, 0xf4, 0x21, 0x00


	//----- nvinfo : EIATTR_KPARAM_INFO
	.align		4
.L_25:
        /*0088*/ 	.byte	0x04, 0x17
        /*008a*/ 	.short	(.L_27 - .L_26)
.L_26:
        /*008c*/ 	.word	0x00000000
        /*0090*/ 	.short	0x0001
        /*0092*/ 	.short	0x0008
        /*0094*/ 	.byte	0x00, 0xf4, 0x21, 0x00


	//----- nvinfo : EIATTR_KPARAM_INFO
	.align		4
.L_27:
        /*0098*/ 	.byte	0x04, 0x17
        /*009a*/ 	.short	(.L_29 - .L_28)
.L_28:
        /*009c*/ 	.word	0x00000000
        /*00a0*/ 	.short	0x0000
        /*00a2*/ 	.short	0x0000
        /*00a4*/ 	.byte	0x00, 0xf4, 0x21, 0x00


	//----- nvinfo : EIATTR_SPARSE_MMA_MASK
	.align		4
.L_29:
        /*00a8*/ 	.byte	0x03, 0x50
        /*00aa*/ 	.short	0x0000


	//----- nvinfo : EIATTR_MAXREG_COUNT
	.align		4
        /*00ac*/ 	.byte	0x03, 0x1b
        /*00ae*/ 	.short	0x0080


	//----- nvinfo : EIATTR_COOP_GROUP_MASK_REGIDS
	.align		4
        /*00b0*/ 	.byte	0x04, 0x29
        /*00b2*/ 	.short	(.L_31 - .L_30)


	//   ....[0]....
.L_30:
        /*00b4*/ 	.word	0xffffffff


	//   ....[1]....
        /*00b8*/ 	.word	0xffffffff


	//   ....[2]....
        /*00bc*/ 	.word	0xffffffff


	//   ....[3]....
        /*00c0*/ 	.word	0xffffffff


	//   ....[4]....
        /*00c4*/ 	.word	0xffffffff


	//   ....[5]....
        /*00c8*/ 	.word	0xffffffff


	//   ....[6]....
        /*00cc*/ 	.word	0xffffffff


	//----- nvinfo : EIATTR_COOP_GROUP_INSTR_OFFSETS
	.align		4
.L_31:
        /*00d0*/ 	.byte	0x04, 0x28
        /*00d2*/ 	.short	(.L_33 - .L_32)


	//   ....[0]....
.L_32:
        /*00d4*/ 	.word	0x00000660


	//   ....[1]....
        /*00d8*/ 	.word	0x000006d0


	//   ....[2]....
        /*00dc*/ 	.word	0x00000720


	//   ....[3]....
        /*00e0*/ 	.word	0x00000740


	//   ....[4]....
        /*00e4*/ 	.word	0x00000770


	//   ....[5]....
        /*00e8*/ 	.word	0x000007e0


	//   ....[6]....
        /*00ec*/ 	.word	0x00000810


	//----- nvinfo : EIATTR_EXIT_INSTR_OFFSETS
	.align		4
.L_33:
        /*00f0*/ 	.byte	0x04, 0x1c
        /*00f2*/ 	.short	(.L_35 - .L_34)


	//   ....[0]....
.L_34:
        /*00f4*/ 	.word	0x00000e70


	//----- nvinfo : EIATTR_REQNTID
	.align		4
.L_35:
        /*00f8*/ 	.byte	0x04, 0x10
        /*00fa*/ 	.short	(.L_37 - .L_36)
.L_36:
        /*00fc*/ 	.word	0x00000200
        /*0100*/ 	.word	0x00000001
        /*0104*/ 	.word	0x00000001


	//----- nvinfo : EIATTR_CBANK_PARAM_SIZE
	.align		4
.L_37:
        /*0108*/ 	.byte	0x03, 0x19
        /*010a*/ 	.short	0x0048


	//----- nvinfo : EIATTR_PARAM_CBANK
	.align		4
        /*010c*/ 	.byte	0x04, 0x0a
        /*010e*/ 	.short	(.L_39 - .L_38)
	.align		4
.L_38:
        /*0110*/ 	.word	index@(.nv.constant0.triton_red_fused__to_copy_add_div_mul_pow_sum_10)
        /*0114*/ 	.short	0x0210
        /*0116*/ 	.short	0x0048


	//----- nvinfo : EIATTR_SW_WAR
	.align		4
.L_39:
        /*0118*/ 	.byte	0x04, 0x36
        /*011a*/ 	.short	(.L_41 - .L_40)
.L_40:
        /*011c*/ 	.word	0x00000008
.L_41:


//--------------------- .nv.callgraph             --------------------------
	.section	.nv.callgraph,"",@"SHT_CUDA_CALLGRAPH"
	.align	4
	.sectionentsize	8
	.align		4
        /*0000*/ 	.word	0x00000000
	.align		4
        /*0004*/ 	.word	0xffffffff
	.align		4
        /*0008*/ 	.word	0x00000000
	.align		4
        /*000c*/ 	.word	0xfffffffe
	.align		4
        /*0010*/ 	.word	0x00000000
	.align		4
        /*0014*/ 	.word	0xfffffffd
	.align		4
        /*0018*/ 	.word	0x00000000
	.align		4
        /*001c*/ 	.word	0xfffffffc


//--------------------- .text.triton_red_fused__to_copy_add_div_mul_pow_sum_10 --------------------------
	.section	.text.triton_red_fused__to_copy_add_div_mul_pow_sum_10,"ax",@progbits
	.sectionflags	@"SHF_BARRIERS=1"
	.align	128
        .global         triton_red_fused__to_copy_add_div_mul_pow_sum_10
        .type           triton_red_fused__to_copy_add_div_mul_pow_sum_10,@function
        .size           triton_red_fused__to_copy_add_div_mul_pow_sum_10,(.L_x_3 - triton_red_fused__to_copy_add_div_mul_pow_sum_10)
        .other          triton_red_fused__to_copy_add_div_mul_pow_sum_10,@"STO_CUDA_ENTRY STV_DEFAULT"
triton_red_fused__to_copy_add_div_mul_pow_sum_10:
.text.triton_red_fused__to_copy_add_div_mul_pow_sum_10:
[----:B------:R-:W0:Y:S02]  /*0000*/  LDC R1, c[0x0][0x28] ;  /* 0x00000a00ff017b82 */ /* 0x000e240000000800 */
[----:B------:R-:W1:Y:S01]  /*0010*/  S2R R2, SR_TID.X ;  /* 0x0000000000027919 */ /* 0x000e620000002100 */
[----:B------:R-:W2:Y:S01]  /*0020*/  S2UR UR4, SR_CTAID.X ;  /* 0x00000000000479c3 */ /* 0x000ea20000002500 */
[----:B------:R-:W-:Y:S01]  /*0030*/  UMOV UR5, 0x400 ;  /* 0x0000040000057882 */ /* 0x000fe20000000000 */
[----:B------:R-:W-:Y:S01]  /*0040*/  HFMA2.MMA R23, -RZ, RZ, 0, 0 ;  /* 0x00000000ff177435 */ /* 0x000fe200000001ff */
[----:B------:R-:W-:Y:S01]  /*0050*/  ULDC UR7, c[0x0][0x248] ;  /* 0x0000920000077ab9 */ /* 0x000fe20000000800 */
[----:B------:R-:W-:Y:S01]  /*0060*/  HFMA2.MMA R4, -RZ, RZ, 0, 0 ;  /* 0x00000000ff047435 */ /* 0x000fe200000001ff */
[----:B------:R-:W-:Y:S01]  /*0070*/  MOV R5, 0xfffffe00 ;  /* 0xfffffe0000057802 */ /* 0x000fe20000000f00 */
[----:B------:R-:W-:Y:S01]  /*0080*/  HFMA2.MMA R6, -RZ, RZ, 0, 0 ;  /* 0x00000000ff067435 */ /* 0x000fe200000001ff */
[----:B------:R-:W-:Y:S01]  /*0090*/  MOV R12, 0xffffffff ;  /* 0xffffffff000c7802 */ /* 0x000fe20000000f00 */
[----:B------:R-:W3:Y:S01]  /*00a0*/  S2UR UR6, SR_CgaCtaId ;  /* 0x00000000000679c3 */ /* 0x000ee20000008800 */
[----:B------:R-:W-:-:S07]  /*00b0*/  MOV R13, RZ ;  /* 0x000000ff000d7202 */ /* 0x000fce0000000f00 */
[----:B------:R-:W4:Y:S01]  /*00c0*/  LDC.64 R14, c[0x0][0x230] ;  /* 0x00008c00ff0e7b82 */ /* 0x000f220000000a00 */
[----:B--2---:R-:W-:Y:S01]  /*00d0*/  USHF.L.U32 UR4, UR4, 0x2, URZ ;  /* 0x0000000204047899 */ /* 0x004fe2000800063f */
[----:B-1----:R-:W-:Y:S01]  /*00e0*/  SHF.R.U32.HI R7, RZ, 0x7, R2 ;  /* 0x00000007ff077819 */ /* 0x002fe20000011602 */
[----:B---3--:R-:W-:Y:S01]  /*00f0*/  UPRMT UR5, UR6, 0x654, UR5 ;  /* 0x0000065406057896 */ /* 0x008fe20008000005 */
[C---:B------:R-:W-:Y:S02]  /*0100*/  LOP3.LUT R9, R2.reuse, 0x1ff, RZ, 0xc0, !PT ;  /* 0x000001ff02097812 */ /* 0x040fe400078ec0ff */
[----:B------:R-:W-:Y:S02]  /*0110*/  SHF.L.U32 R2, R2, 0x2, RZ ;  /* 0x0000000202027819 */ /* 0x000fe400000006ff */
[----:B------:R-:W-:Y:S02]  /*0120*/  SGXT.U32 R7, R7, 0x2 ;  /* 0x000000020707781a */ /* 0x000fe40000000000 */
[----:B------:R-:W-:Y:S01]  /*0130*/  LOP3.LUT R2, R2, 0x1fc, RZ, 0xc0, !PT ;  /* 0x000001fc02027812 */ /* 0x000fe200078ec0ff */
[----:B----4-:R-:W-:Y:S01]  /*0140*/  IMAD.WIDE.U32 R14, R9, 0x2, R14 ;  /* 0x00000002090e7825 */ /* 0x010fe200078e000e */
[----:B------:R-:W-:-:S02]  /*0150*/  LOP3.LUT R7, R7, UR4, RZ, 0xfc, !PT ;  /* 0x0000000407077c12 */ /* 0x000fc4000f8efcff */
[----:B------:R-:W-:Y:S02]  /*0160*/  LEA R20, R2, UR5, 0x2 ;  /* 0x0000000502147c11 */ /* 0x000fe4000f8e10ff */
[----:B------:R-:W-:Y:S02]  /*0170*/  MOV R3, R15 ;  /* 0x0000000f00037202 */ /* 0x000fe40000000f00 */
[----:B------:R-:W-:Y:S02]  /*0180*/  MOV R21, R15 ;  /* 0x0000000f00157202 */ /* 0x000fe40000000f00 */
[----:B------:R-:W-:Y:S02]  /*0190*/  MOV R0, R14 ;  /* 0x0000000e00007202 */ /* 0x000fe40000000f00 */
[----:B------:R-:W-:Y:S02]  /*01a0*/  LEA R15, R9, UR5, 0x2 ;  /* 0x00000005090f7c11 */ /* 0x000fe4000f8e10ff */
[----:B------:R-:W-:-:S02]  /*01b0*/  LEA R2, R7, R2, 0xc ;  /* 0x0000000207027211 */ /* 0x000fc400078e60ff */
[----:B------:R-:W-:Y:S01]  /*01c0*/  ISETP.GE.AND P1, PT, R7, UR7, PT ;  /* 0x0000000707007c0c */ /* 0x000fe2000bf26270 */
[----:B------:R-:W-:-:S12]  /*01d0*/  ULDC.64 UR6, c[0x0][0x208] ;  /* 0x0000820000067ab9 */ /* 0x000fd80000000a00 */
.L_x_0:
[----:B------:R-:W1:Y:S01]  /*01e0*/  LDC.64 R24, c[0x0][0x220] ;  /* 0x00008800ff187b82 */ /* 0x000e620000000a00 */
[----:B------:R-:W-:Y:S02]  /*01f0*/  IADD3 R5, P0, R5, 0x200, RZ ;  /* 0x0000020005057810 */ /* 0x000fe40007f1e0ff */
[----:B------:R-:W-:Y:S02]  /*0200*/  CS2R R10, SRZ ;  /* 0x00000000000a7805 */ /* 0x000fe4000001ff00 */
[----:B------:R-:W-:Y:S02]  /*0210*/  CS2R R8, SRZ ;  /* 0x0000000000087805 */ /* 0x000fe4000001ff00 */
[----:B------:R-:W-:Y:S01]  /*0220*/  LOP3.LUT R29, R2, R5, RZ, 0xfc, !PT ;  /* 0x00000005021d7212 */ /* 0x000fe200078efcff */
[----:B------:R-:W2:Y:S01]  /*0230*/  LDC.64 R18, c[0x0][0x228] ;  /* 0x00008a00ff127b82 */ /* 0x000ea20000000a00 */
[----:B------:R-:W-:-:S07]  /*0240*/  CS2R R16, SRZ ;  /* 0x0000000000107805 */ /* 0x000fce000001ff00 */
[----:B------:R-:W3:Y:S01]  /*0250*/  LDC.64 R26, c[0x0][0x218] ;  /* 0x00008600ff1a7b82 */ /* 0x000ee20000000a00 */
[----:B-1----:R-:W-:-:S05]  /*0260*/  IMAD.WIDE R24, R29, 0x2, R24 ;  /* 0x000000021d187825 */ /* 0x002fca00078e0218 */
[----:B------:R2:W4:Y:S02]  /*0270*/  @!P1 LDG.E.EL.64 R10, desc[UR6][R24.64] ;  /* 0x00000006180a9981 */ /* 0x000524000c2e1b00 */
[C---:B--2---:R-:W-:Y:S02]  /*0280*/  IMAD.WIDE R24, R29.reuse, 0x2, R18 ;  /* 0x000000021d187825 */ /* 0x044fe400078e0212 */
[----:B------:R-:W1:Y:S02]  /*0290*/  LDC.64 R18, c[0x0][0x238] ;  /* 0x00008e00ff127b82 */ /* 0x000e640000000a00 */
[----:B---3--:R-:W-:Y:S01]  /*02a0*/  IMAD.WIDE R26, R29, 0x2, R26 ;  /* 0x000000021d1a7825 */ /* 0x008fe200078e021a */
[----:B------:R2:W3:Y:S04]  /*02b0*/  @!P1 LDG.E.EL.64 R16, desc[UR6][R24.64] ;  /* 0x0000000618109981 */ /* 0x0004e8000c2e1b00 */
[----:B------:R-:W5:Y:S01]  /*02c0*/  @!P1 LDG.E.EL.64 R8, desc[UR6][R26.64] ;  /* 0x000000061a089981 */ /* 0x000f62000c2e1b00 */
[----:B--2---:R-:W-:-:S02]  /*02d0*/  MOV R24, R14 ;  /* 0x0000000e00187202 */ /* 0x004fc40000000f00 */
[----:B------:R-:W-:-:S05]  /*02e0*/  MOV R25, R21 ;  /* 0x0000001500197202 */ /* 0x000fca0000000f00 */
[----:B------:R-:W2:Y:S01]  /*02f0*/  LDG.E.EL.U16 R22, desc[UR6][R24.64] ;  /* 0x0000000618167981 */ /* 0x000ea2000c2e1500 */
[----:B-1----:R-:W-:Y:S01]  /*0300*/  IMAD.WIDE R28, R29, 0x2, R18 ;  /* 0x000000021d1c7825 */ /* 0x002fe200078e0212 */
[----:B------:R-:W-:-:S06]  /*0310*/  CS2R R18, SRZ ;  /* 0x0000000000127805 */ /* 0x000fcc000001ff00 */
[----:B------:R4:W3:Y:S01]  /*0320*/  @!P1 LDG.E.EL.64 R18, desc[UR6][R28.64] ;  /* 0x000000061c129981 */ /* 0x0008e2000c2e1b00 */
[----:B------:R-:W-:Y:S01]  /*0330*/  IADD3.X R12, RZ, R12, RZ, P0, !PT ;  /* 0x0000000cff0c7210 */ /* 0x000fe200007fe4ff */
[----:B------:R-:W-:Y:S01]  /*0340*/  BAR.SYNC.DEFER_BLOCKING 0x0 ;  /* 0x0000000000007b1d */ /* 0x000fe20000010000 */
[----:B------:R-:W-:-:S04]  /*0350*/  ISETP.GE.U32.AND P0, PT, R5, 0xe00, PT ;  /* 0x00000e000500780c */ /* 0x000fc80003f06070 */
[----:B------:R-:W-:Y:S02]  /*0360*/  ISETP.GE.U32.AND.EX P0, PT, R12, RZ, PT, P0 ;  /* 0x000000ff0c00720c */ /* 0x000fe40003f06100 */
[----:B------:R-:W-:-:S04]  /*0370*/  IADD3 R14, P2, R14, 0x400, RZ ;  /* 0x000004000e0e7810 */ /* 0x000fc80007f5e0ff */
[----:B------:R-:W-:Y:S01]  /*0380*/  IADD3.X R21, RZ, R21, RZ, P2, !PT ;  /* 0x00000015ff157210 */ /* 0x000fe200017fe4ff */
[----:B----4-:R-:W-:Y:S02]  /*0390*/  HADD2.F32 R29, -RZ, R11.H1_H1 ;  /* 0x3000000bff1d7230 */ /* 0x010fe40000004100 */
[----:B--2---:R-:W-:-:S05]  /*03a0*/  HADD2.F32 R28, -RZ, R22.H0_H0 ;  /* 0x20000016ff1c7230 */ /* 0x004fca0000004100 */
[----:B------:R-:W-:Y:S01]  /*03b0*/  STS [R15], R28 ;  /* 0x0000001c0f007388 */ /* 0x000fe20000000800 */
[----:B-----5:R-:W-:Y:S02]  /*03c0*/  HADD2.F32 R27, -RZ, R9.H0_H0 ;  /* 0x20000009ff1b7230 */ /* 0x020fe40000004100 */
[----:B------:R-:W-:Y:S02]  /*03d0*/  HADD2.F32 R26, -RZ, R9.H1_H1 ;  /* 0x30000009ff1a7230 */ /* 0x000fe40000004100 */
[----:B------:R-:W-:Y:S02]  /*03e0*/  HADD2.F32 R9, -RZ, R11.H0_H0 ;  /* 0x2000000bff097230 */ /* 0x000fe40000004100 */
[----:B------:R-:W-:Y:S02]  /*03f0*/  HADD2.F32 R24, -RZ, R8.H1_H1 ;  /* 0x30000008ff187230 */ /* 0x000fe40000004100 */
[----:B------:R-:W-:Y:S02]  /*0400*/  HADD2.F32 R11, -RZ, R10.H1_H1 ;  /* 0x3000000aff0b7230 */ /* 0x000fe40000004100 */
[----:B------:R-:W-:Y:S01]  /*0410*/  FADD R9, R27, R9 ;  /* 0x000000091b097221 */ /* 0x000fe20000000000 */
[----:B------:R-:W-:-:S02]  /*0420*/  HADD2.F32 R8, -RZ, R8.H0_H0 ;  /* 0x20000008ff087230 */ /* 0x000fc40000004100 */
[----:B------:R-:W-:Y:S01]  /*0430*/  FADD R24, R24, R11 ;  /* 0x0000000b18187221 */ /* 0x000fe20000000000 */
[----:B------:R-:W-:Y:S02]  /*0440*/  HADD2.F32 R11, -RZ, R10.H0_H0 ;  /* 0x2000000aff0b7230 */ /* 0x000fe40000004100 */
[----:B---3--:R-:W-:-:S03]  /*0450*/  HADD2.F32 R10, -RZ, R17.H0_H0 ;  /* 0x20000011ff0a7230 */ /* 0x008fc60000004100 */
[----:B------:R-:W-:Y:S02]  /*0460*/  FADD R22, R8, R11 ;  /* 0x0000000b08167221 */ /* 0x000fe40000000000 */
[----:B------:R-:W-:Y:S01]  /*0470*/  FADD R25, R10, R9 ;  /* 0x000000090a197221 */ /* 0x000fe20000000000 */
[----:B------:R-:W-:Y:S06]  /*0480*/  BAR.SYNC.DEFER_BLOCKING 0x0 ;  /* 0x0000000000007b1d */ /* 0x000fec0000010000 */
[----:B------:R-:W1:Y:S01]  /*0490*/  LDS.128 R8, [R20] ;  /* 0x0000000014087984 */ /* 0x000e620000000c00 */
[----:B------:R-:W-:-:S02]  /*04a0*/  HADD2.F32 R17, -RZ, R17.H1_H1 ;  /* 0x30000011ff117230 */ /* 0x000fc40000004100 */
[----:B------:R-:W-:-:S04]  /*04b0*/  FADD R26, R26, R29 ;  /* 0x0000001d1a1a7221 */ /* 0x000fc80000000000 */
[----:B------:R-:W-:Y:S01]  /*04c0*/  FADD R26, R17, R26 ;  /* 0x0000001a111a7221 */ /* 0x000fe20000000000 */
[----:B------:R-:W-:Y:S02]  /*04d0*/  HADD2.F32 R17, -RZ, R16.H1_H1 ;  /* 0x30000010ff117230 */ /* 0x000fe40000004100 */
[----:B------:R-:W-:-:S03]  /*04e0*/  HADD2.F32 R27, -RZ, R16.H0_H0 ;  /* 0x20000010ff1b7230 */ /* 0x000fc60000004100 */
[----:B------:R-:W-:Y:S02]  /*04f0*/  FADD R24, R17, R24 ;  /* 0x0000001811187221 */ /* 0x000fe40000000000 */
[----:B------:R-:W-:Y:S01]  /*0500*/  FADD R17, R27, R22 ;  /* 0x000000161b117221 */ /* 0x000fe20000000000 */
[----:B-1----:R-:W-:Y:S01]  /*0510*/  FMUL R25, R25, R10 ;  /* 0x0000000a19197220 */ /* 0x002fe20000400000 */
[----:B------:R-:W-:Y:S01]  /*0520*/  FMUL R24, R24, R9 ;  /* 0x0000000918187220 */ /* 0x000fe20000400000 */
[----:B------:R-:W-:Y:S02]  /*0530*/  HADD2.F32 R9, -RZ, R19.H1_H1 ;  /* 0x30000013ff097230 */ /* 0x000fe40000004100 */
[----:B------:R-:W-:Y:S02]  /*0540*/  HADD2.F32 R10, -RZ, R19.H0_H0 ;  /* 0x20000013ff0a7230 */ /* 0x000fe40000004100 */
[----:B------:R-:W-:Y:S02]  /*0550*/  HADD2.F32 R19, -RZ, R18.H1_H1 ;  /* 0x30000012ff137230 */ /* 0x000fe40000004100 */
[----:B------:R-:W-:Y:S01]  /*0560*/  FMUL R11, R26, R11 ;  /* 0x0000000b1a0b7220 */ /* 0x000fe20000400000 */
[----:B------:R-:W-:-:S02]  /*0570*/  HADD2.F32 R18, -RZ, R18.H0_H0 ;  /* 0x20000012ff127230 */ /* 0x000fc40000004100 */
[----:B------:R-:W-:Y:S01]  /*0580*/  FMUL R8, R17, R8 ;  /* 0x0000000811087220 */ /* 0x000fe20000400000 */
[----:B------:R-:W-:Y:S01]  /*0590*/  @!P1 FFMA R13, R10, R25, R13 ;  /* 0x000000190a0d9223 */ /* 0x000fe2000000000d */
[----:B------:R-:W-:Y:S01]  /*05a0*/  @!P1 FFMA R6, R9, R11, R6 ;  /* 0x0000000b09069223 */ /* 0x000fe20000000006 */
[----:B------:R-:W-:Y:S01]  /*05b0*/  @!P1 FFMA R4, R19, R24, R4 ;  /* 0x0000001813049223 */ /* 0x000fe20000000004 */
[----:B------:R-:W-:Y:S01]  /*05c0*/  @!P1 FFMA R23, R18, R8, R23 ;  /* 0x0000000812179223 */ /* 0x000fe20000000017 */
[----:B------:R-:W-:Y:S06]  /*05d0*/  @!P0 BRA `(.L_x_0) ;  /* 0xfffffffc00008947 */ /* 0x000fec000383ffff */
[----:B------:R-:W-:Y:S01]  /*05e0*/  FADD R4, R23, R4 ;  /* 0x0000000417047221 */ /* 0x000fe20000000000 */
[----:B------:R-:W1:Y:S01]  /*05f0*/  S2R R12, SR_TID.X ;  /* 0x00000000000c7919 */ /* 0x000e620000002100 */
[----:B------:R-:W2:Y:S01]  /*0600*/  S2UR UR4, SR_CgaCtaId ;  /* 0x00000000000479c3 */ /* 0x000ea20000008800 */
[----:B------:R-:W-:Y:S01]  /*0610*/  UMOV UR5, 0x400 ;  /* 0x0000040000057882 */ /* 0x000fe20000000000 */
[----:B------:R-:W-:-:S06]  /*0620*/  FADD R13, R13, R4 ;  /* 0x000000040d0d7221 */ /* 0x000fcc0000000000 */
[----:B------:R-:W-:Y:S01]  /*0630*/  BAR.SYNC.DEFER_BLOCKING 0x0 ;  /* 0x0000000000007b1d */ /* 0x000fe20000010000 */
[----:B------:R-:W-:Y:S01]  /*0640*/  MOV R14, RZ ;  /* 0x000000ff000e7202 */ /* 0x000fe20000000f00 */
[----:B------:R-:W-:-:S05]  /*0650*/  FADD R13, R6, R13 ;  /* 0x0000000d060d7221 */ /* 0x000fca0000000000 */
[----:B------:R-:W3:Y:S01]  /*0660*/  SHFL.BFLY PT, R4, R13, 0x10, 0x1f ;  /* 0x0e001f000d047f89 */ /* 0x000ee200000e0000 */
[----:B--2---:R-:W-:Y:S01]  /*0670*/  UPRMT UR4, UR4, 0x654, UR5 ;  /* 0x0000065404047896 */ /* 0x004fe20008000005 */
[----:B-1----:R-:W-:Y:S02]  /*0680*/  SHF.R.U32.HI R11, RZ, 0x7, R12 ;  /* 0x00000007ff0b7819 */ /* 0x002fe4000001160c */
[C---:B------:R-:W-:Y:S01]  /*0690*/  LOP3.LUT P0, RZ, R12.reuse, 0x1f, RZ, 0xc0, !PT ;  /* 0x0000001f0cff7812 */ /* 0x040fe2000780c0ff */
[----:B---3--:R-:W-:Y:S01]  /*06a0*/  FADD R4, R13, R4 ;  /* 0x000000040d047221 */ /* 0x008fe20000000000 */
[----:B------:R-:W-:Y:S02]  /*06b0*/  SGXT.U32 R11, R11, 0x2 ;  /* 0x000000020b0b781a */ /* 0x000fe40000000000 */
[----:B------:R-:W-:Y:S02]  /*06c0*/  ISETP.GE.AND P2, PT, R12, 0x10, PT ;  /* 0x000000100c00780c */ /* 0x000fe40003f46270 */
[----:B------:R-:W1:Y:S01]  /*06d0*/  SHFL.BFLY PT, R5, R4, 0x8, 0x1f ;  /* 0x0d001f0004057f89 */ /* 0x000e6200000e0000 */
[----:B------:R-:W-:-:S02]  /*06e0*/  SHF.L.U32 R11, R11, 0x4, RZ ;  /* 0x000000040b0b7819 */ /* 0x000fc400000006ff */
[----:B------:R-:W-:Y:S01]  /*06f0*/  SHF.L.U32 R16, R12, 0x2, RZ ;  /* 0x000000020c107819 */ /* 0x000fe200000006ff */
[----:B-1----:R-:W-:Y:S01]  /*0700*/  FADD R5, R4, R5 ;  /* 0x0000000504057221 */ /* 0x002fe20000000000 */
[----:B------:R-:W-:-:S04]  /*0710*/  SHF.R.U32.HI R4, RZ, 0x3, R12 ;  /* 0x00000003ff047819 */ /* 0x000fc8000001160c */
[----:B------:R-:W1:Y:S02]  /*0720*/  SHFL.BFLY PT, R6, R5, 0x4, 0x1f ;  /* 0x0c801f0005067f89 */ /* 0x000e6400000e0000 */
[----:B-1----:R-:W-:-:S05]  /*0730*/  FADD R6, R5, R6 ;  /* 0x0000000605067221 */ /* 0x002fca0000000000 */
[----:B------:R-:W1:Y:S02]  /*0740*/  SHFL.BFLY PT, R9, R6, 0x2, 0x1f ;  /* 0x0c401f0006097f89 */ /* 0x000e6400000e0000 */
[----:B-1----:R-:W-:Y:S01]  /*0750*/  FADD R9, R6, R9 ;  /* 0x0000000906097221 */ /* 0x002fe20000000000 */
[----:B------:R-:W-:-:S04]  /*0760*/  LOP3.LUT R6, R11, 0xc, R4, 0xf8, !PT ;  /* 0x0000000c0b067812 */ /* 0x000fc800078ef804 */
[----:B------:R-:W1:Y:S02]  /*0770*/  SHFL.BFLY PT, R8, R9, 0x1, 0x1f ;  /* 0x0c201f0009087f89 */ /* 0x000e6400000e0000 */
[----:B-1----:R-:W-:-:S05]  /*0780*/  FADD R13, R9, R8 ;  /* 0x00000008090d7221 */ /* 0x002fca0000000000 */
[----:B------:R-:W-:Y:S01]  /*0790*/  @!P0 STS [R6+UR4], R13 ;  /* 0x0000000d06008988 */ /* 0x000fe20008000804 */
[----:B------:R-:W-:Y:S01]  /*07a0*/  BAR.SYNC.DEFER_BLOCKING 0x0 ;  /* 0x0000000000007b1d */ /* 0x000fe20000010000 */
[----:B------:R-:W-:-:S04]  /*07b0*/  LOP3.LUT P0, RZ, R12, 0x3, RZ, 0xc0, !PT ;  /* 0x000000030cff7812 */ /* 0x000fc8000780c0ff */
[----:B------:R-:W-:Y:S01]  /*07c0*/  ISETP.LT.AND P0, PT, R12, 0x10, !P0 ;  /* 0x000000100c00780c */ /* 0x000fe20004701270 */
[----:B------:R-:W1:Y:S04]  /*07d0*/  @!P2 LDS R10, [R16+UR4] ;  /* 0x00000004100aa984 */ /* 0x000e680008000800 */
[----:B-1----:R-:W1:Y:S02]  /*07e0*/  SHFL.BFLY PT, R5, R10, 0x2, 0x1f ;  /* 0x0c401f000a057f89 */ /* 0x002e6400000e0000 */
[----:B-1----:R-:W-:Y:S02]  /*07f0*/  FADD R8, R10, R5 ;  /* 0x000000050a087221 */ /* 0x002fe40000000000 */
[----:B------:R-:W1:Y:S03]  /*0800*/  LDC.64 R4, c[0x0][0x240] ;  /* 0x00009000ff047b82 */ /* 0x000e660000000a00 */
[----:B------:R-:W2:Y:S01]  /*0810*/  SHFL.BFLY PT, R9, R8, 0x1, 0x1f ;  /* 0x0c201f0008097f89 */ /* 0x000ea200000e0000 */
[----:B-1----:R-:W-:-:S04]  /*0820*/  IMAD.WIDE R4, R7, 0x4, R4 ;  /* 0x0000000407047825 */ /* 0x002fc800078e0204 */
[----:B--2---:R-:W-:-:S05]  /*0830*/  FADD R9, R8, R9 ;  /* 0x0000000908097221 */ /* 0x004fca0000000000 */
[----:B------:R-:W-:Y:S01]  /*0840*/  @P0 STS [R16+UR4], R9 ;  /* 0x0000000910000988 */ /* 0x000fe20008000804 */
[----:B------:R-:W-:Y:S06]  /*0850*/  BAR.SYNC.DEFER_BLOCKING 0x0 ;  /* 0x0000000000007b1d */ /* 0x000fec0000010000 */
[----:B------:R-:W2:Y:S01]  /*0860*/  @!P1 LDG.E.EL R14, desc[UR6][R4.64] ;  /* 0x00000006040e9981 */ /* 0x000ea2000c2e1900 */
[----:B------:R-:W-:-:S03]  /*0870*/  MOV R21, 0xffffffff ;  /* 0xffffffff00157802 */ /* 0x000fc60000000f00 */
[----:B------:R-:W1:Y:S02]  /*0880*/  LDS R11, [R11+UR4] ;  /* 0x000000040b0b7984 */ /* 0x000e640008000800 */
[----:B-1----:R-:W-:Y:S01]  /*0890*/  FMUL R6, R11, -0.5 ;  /* 0xbf0000000b067820 */ /* 0x002fe20000400000 */
[----:B--2---:R-:W-:-:S04]  /*08a0*/  FMUL R7, R14, R14 ;  /* 0x0000000e0e077220 */ /* 0x004fc80000400000 */
[----:B------:R-:W-:-:S04]  /*08b0*/  FMUL R7, R7, R14 ;  /* 0x0000000e07077220 */ /* 0x000fc80000400000 */
[----:B------:R-:W-:Y:S01]  /*08c0*/  FMUL R6, R6, R7 ;  /* 0x0000000706067220 */ /* 0x000fe20000400000 */
[----:B------:R-:W-:-:S03]  /*08d0*/  MOV R7, 0xfffffe00 ;  /* 0xfffffe0000077802 */ /* 0x000fc60000000f00 */
[----:B------:R-:W-:-:S07]  /*08e0*/  FMUL R8, R6, 0.000244140625 ;  /* 0x3980000006087820 */ /* 0x000fce0000400000 */
.L_x_1:
[----:B------:R-:W1:Y:S01]  /*08f0*/  LDC.64 R24, c[0x0][0x220] ;  /* 0x00008800ff187b82 */ /* 0x000e620000000a00 */
[----:B------:R-:W-:Y:S02]  /*0900*/  IADD3 R9, P0, R7, 0x200, RZ ;  /* 0x0000020007097810 */ /* 0x000fe40007f1e0ff */
[----:B------:R-:W-:Y:S02]  /*0910*/  CS2R R12, SRZ ;  /* 0x00000000000c7805 */ /* 0x000fe4000001ff00 */
[----:B------:R-:W-:Y:S02]  /*0920*/  CS2R R10, SRZ ;  /* 0x00000000000a7805 */ /* 0x000fe4000001ff00 */
[----:B------:R-:W-:Y:S01]  /*0930*/  LOP3.LUT R7, R2, R9, RZ, 0xfc, !PT ;  /* 0x0000000902077212 */ /* 0x000fe200078efcff */
[----:B------:R-:W2:Y:S08]  /*0940*/  LDC.64 R28, c[0x0][0x218] ;  /* 0x00008600ff1c7b82 */ /* 0x000eb00000000a00 */
[----:B------:R-:W3:Y:S01]  /*0950*/  LDC.64 R26, c[0x0][0x228] ;  /* 0x00008a00ff1a7b82 */ /* 0x000ee20000000a00 */
[----:B-1----:R-:W-:-:S07]  /*0960*/  IMAD.WIDE R24, R7, 0x2, R24 ;  /* 0x0000000207187825 */ /* 0x002fce00078e0218 */
[----:B0-----:R-:W0:Y:S01]  /*0970*/  LDC.64 R4, c[0x0][0x238] ;  /* 0x00008e00ff047b82 */ /* 0x001e220000000a00 */
[----:B------:R1:W4:Y:S01]  /*0980*/  @!P1 LDG.E.EF.64 R12, desc[UR6][R24.64] ;  /* 0x00000006180c9981 */ /* 0x000322000c0e1b00 */
[----:B--2---:R-:W-:Y:S01]  /*0990*/  IMAD.WIDE R28, R7, 0x2, R28 ;  /* 0x00000002071c7825 */ /* 0x004fe200078e021c */
[----:B------:R-:W-:-:S05]  /*09a0*/  CS2R R16, SRZ ;  /* 0x0000000000107805 */ /* 0x000fca000001ff00 */
[----:B------:R-:W2:Y:S01]  /*09b0*/  LDC.64 R22, c[0x0][0x210] ;  /* 0x00008400ff167b82 */ /* 0x000ea20000000a00 */
[----:B------:R-:W5:Y:S01]  /*09c0*/  @!P1 LDG.E.EF.64 R10, desc[UR6][R28.64] ;  /* 0x000000061c0a9981 */ /* 0x000f62000c0e1b00 */
[----:B-1----:R-:W-:Y:S02]  /*09d0*/  MOV R24, R0 ;  /* 0x0000000000187202 */ /* 0x002fe40000000f00 */
[----:B------:R-:W-:-:S05]  /*09e0*/  MOV R25, R3 ;  /* 0x0000000300197202 */ /* 0x000fca0000000f00 */
[----:B------:R1:W4:Y:S01]  /*09f0*/  LDG.E.EL.U16 R6, desc[UR6][R24.64] ;  /* 0x0000000618067981 */ /* 0x000322000c2e1500 */
[----:B---3--:R-:W-:-:S05]  /*0a00*/  IMAD.WIDE R26, R7, 0x2, R26 ;  /* 0x00000002071a7825 */ /* 0x008fca00078e021a */
[----:B------:R3:W3:Y:S01]  /*0a10*/  @!P1 LDG.E.EF.64 R16, desc[UR6][R26.64] ;  /* 0x000000061a109981 */ /* 0x0006e2000c0e1b00 */
[----:B------:R-:W-:Y:S01]  /*0a20*/  CS2R R18, SRZ ;  /* 0x0000000000127805 */ /* 0x000fe2000001ff00 */
[----:B0-----:R-:W-:-:S05]  /*0a30*/  IMAD.WIDE R4, R7, 0x2, R4 ;  /* 0x0000000207047825 */ /* 0x001fca00078e0204 */
[----:B------:R0:W3:Y:S01]  /*0a40*/  @!P1 LDG.E.EF.64 R18, desc[UR6][R4.64] ;  /* 0x0000000604129981 */ /* 0x0000e2000c0e1b00 */
[----:B-1----:R-:W-:Y:S01]  /*0a50*/  CS2R R24, SRZ ;  /* 0x0000000000187805 */ /* 0x002fe2000001ff00 */
[----:B--2---:R-:W-:-:S05]  /*0a60*/  IMAD.WIDE R22, R7, 0x2, R22 ;  /* 0x0000000207167825 */ /* 0x004fca00078e0216 */
[----:B------:R-:W2:Y:S01]  /*0a70*/  @!P1 LDG.E.EF.64 R24, desc[UR6][R22.64] ;  /* 0x0000000616189981 */ /* 0x000ea2000c0e1b00 */
[----:B------:R-:W-:Y:S01]  /*0a80*/  IADD3.X R21, RZ, R21, RZ, P0, !PT ;  /* 0x00000015ff157210 */ /* 0x000fe200007fe4ff */
[----:B------:R-:W-:Y:S01]  /*0a90*/  BAR.SYNC.DEFER_BLOCKING 0x0 ;  /* 0x0000000000007b1d */ /* 0x000fe20000010000 */
[----:B------:R-:W-:-:S04]  /*0aa0*/  ISETP.GE.U32.AND P0, PT, R9, 0xe00, PT ;  /* 0x00000e000900780c */ /* 0x000fc80003f06070 */
[----:B------:R-:W-:Y:S02]  /*0ab0*/  ISETP.GE.U32.AND.EX P0, PT, R21, RZ, PT, P0 ;  /* 0x000000ff1500720c */ /* 0x000fe40003f06100 */
[----:B------:R-:W-:-:S04]  /*0ac0*/  IADD3 R0, P2, R0, 0x400, RZ ;  /* 0x0000040000007810 */ /* 0x000fc80007f5e0ff */
[----:B------:R-:W-:Y:S01]  /*0ad0*/  IADD3.X R3, RZ, R3, RZ, P2, !PT ;  /* 0x00000003ff037210 */ /* 0x000fe200017fe4ff */
[----:B----4-:R-:W-:-:S05]  /*0ae0*/  HADD2.F32 R29, -RZ, R6.H0_H0 ;  /* 0x20000006ff1d7230 */ /* 0x010fca0000004100 */
[----:B------:R-:W-:Y:S01]  /*0af0*/  STS [R15], R29 ;  /* 0x0000001d0f007388 */ /* 0x000fe20000000800 */
[----:B-----5:R-:W-:Y:S02]  /*0b00*/  HADD2.F32 R7, -RZ, R10.H1_H1 ;  /* 0x3000000aff077230 */ /* 0x020fe40000004100 */
[----:B---3--:R-:W-:-:S05]  /*0b10*/  HADD2.F32 R26, -RZ, R12.H1_H1 ;  /* 0x3000000cff1a7230 */ /* 0x008fca0000004100 */
[----:B------:R-:W-:Y:S01]  /*0b20*/  FADD R26, R7, R26 ;  /* 0x0000001a071a7221 */ /* 0x000fe20000000000 */
[----:B------:R-:W-:Y:S01]  /*0b30*/  BAR.SYNC.DEFER_BLOCKING 0x0 ;  /* 0x0000000000007b1d */ /* 0x000fe20000010000 */
[----:B------:R-:W-:Y:S02]  /*0b40*/  HADD2.F32 R10, -RZ, R10.H0_H0 ;  /* 0x2000000aff0a7230 */ /* 0x000fe40000004100 */
[----:B------:R-:W-:-:S03]  /*0b50*/  HADD2.F32 R27, -RZ, R12.H0_H0 ;  /* 0x2000000cff1b7230 */ /* 0x000fc60000004100 */
[----:B0-----:R-:W0:Y:S02]  /*0b60*/  LDS.128 R4, [R20] ;  /* 0x0000000014047984 */ /* 0x001e240000000c00 */
[----:B------:R-:W-:Y:S01]  /*0b70*/  FADD R10, R10, R27 ;  /* 0x0000001b0a0a7221 */ /* 0x000fe20000000000 */
[----:B------:R-:W-:Y:S02]  /*0b80*/  HADD2.F32 R27, -RZ, R16.H1_H1 ;  /* 0x30000010ff1b7230 */ /* 0x000fe40000004100 */
[----:B------:R-:W-:Y:S02]  /*0b90*/  HADD2.F32 R28, -RZ, R13.H1_H1 ;  /* 0x3000000dff1c7230 */ /* 0x000fe40000004100 */
[----:B------:R-:W-:Y:S02]  /*0ba0*/  HADD2.F32 R12, -RZ, R11.H0_H0 ;  /* 0x2000000bff0c7230 */ /* 0x000fe40000004100 */
[----:B------:R-:W-:Y:S02]  /*0bb0*/  HADD2.F32 R13, -RZ, R13.H0_H0 ;  /* 0x2000000dff0d7230 */ /* 0x000fe40000004100 */
[----:B------:R-:W-:Y:S01]  /*0bc0*/  FADD R26, R27, R26 ;  /* 0x0000001a1b1a7221 */ /* 0x000fe20000000000 */
[----:B------:R-:W-:-:S02]  /*0bd0*/  HADD2.F32 R11, -RZ, R11.H1_H1 ;  /* 0x3000000bff0b7230 */ /* 0x000fc40000004100 */
[----:B------:R-:W-:Y:S01]  /*0be0*/  FADD R27, R12, R13 ;  /* 0x0000000d0c1b7221 */ /* 0x000fe20000000000 */
[----:B------:R-:W-:Y:S02]  /*0bf0*/  HADD2.F32 R13, -RZ, R16.H0_H0 ;  /* 0x20000010ff0d7230 */ /* 0x000fe40000004100 */
[----:B------:R-:W-:Y:S02]  /*0c00*/  HADD2.F32 R16, -RZ, R17.H0_H0 ;  /* 0x20000011ff107230 */ /* 0x000fe40000004100 */
[----:B------:R-:W-:Y:S01]  /*0c10*/  FADD R11, R11, R28 ;  /* 0x0000001c0b0b7221 */ /* 0x000fe20000000000 */
[----:B------:R-:W-:Y:S02]  /*0c20*/  HADD2.F32 R12, -RZ, R17.H1_H1 ;  /* 0x30000011ff0c7230 */ /* 0x000fe40000004100 */
[----:B------:R-:W-:Y:S01]  /*0c30*/  FADD R17, R13, R10 ;  /* 0x0000000a0d117221 */ /* 0x000fe20000000000 */
[----:B------:R-:W-:Y:S01]  /*0c40*/  FADD R13, R16, R27 ;  /* 0x0000001b100d7221 */ /* 0x000fe20000000000 */
[----:B------:R-:W-:-:S02]  /*0c50*/  HADD2.F32 R10, -RZ, R19.H0_H0 ;  /* 0x20000013ff0a7230 */ /* 0x000fc40000004100 */
[----:B------:R-:W-:Y:S01]  /*0c60*/  FADD R12, R12, R11 ;  /* 0x0000000b0c0c7221 */ /* 0x000fe20000000000 */
[----:B------:R-:W-:Y:S02]  /*0c70*/  HADD2.F32 R19, -RZ, R19.H1_H1 ;  /* 0x30000013ff137230 */ /* 0x000fe40000004100 */
[----:B------:R-:W-:-:S03]  /*0c80*/  FADD R10, R10, R10 ;  /* 0x0000000a0a0a7221 */ /* 0x000fc60000000000 */
[----:B------:R-:W-:Y:S01]  /*0c90*/  FADD R19, R19, R19 ;  /* 0x0000001313137221 */ /* 0x000fe20000000000 */
[----:B0-----:R-:W-:Y:S01]  /*0ca0*/  FMUL R11, R17, R4 ;  /* 0x00000004110b7220 */ /* 0x001fe20000400000 */
[----:B------:R-:W-:Y:S02]  /*0cb0*/  HADD2.F32 R4, -RZ, R18.H0_H0 ;  /* 0x20000012ff047230 */ /* 0x000fe40000004100 */
[----:B------:R-:W-:Y:S01]  /*0cc0*/  FMUL R13, R6, R13 ;  /* 0x0000000d060d7220 */ /* 0x000fe20000400000 */
[----:B------:R-:W-:Y:S02]  /*0cd0*/  HADD2.F32 R18, -RZ, R18.H1_H1 ;  /* 0x30000012ff127230 */ /* 0x000fe40000004100 */
[----:B------:R-:W-:Y:S01]  /*0ce0*/  FMUL R5, R26, R5 ;  /* 0x000000051a057220 */ /* 0x000fe20000400000 */
[----:B------:R-:W-:Y:S01]  /*0cf0*/  FMUL R7, R7, R12 ;  /* 0x0000000c07077220 */ /* 0x000fe20000400000 */
[-C--:B------:R-:W-:Y:S01]  /*0d00*/  FMUL R13, R13, R14.reuse ;  /* 0x0000000e0d0d7220 */ /* 0x080fe20000400000 */
[----:B------:R-:W-:Y:S01]  /*0d10*/  FADD R6, R4, R4 ;  /* 0x0000000404067221 */ /* 0x000fe20000000000 */
[----:B------:R-:W-:Y:S01]  /*0d20*/  FADD R4, R18, R18 ;  /* 0x0000001212047221 */ /* 0x000fe20000000000 */
[-C--:B------:R-:W-:Y:S01]  /*0d30*/  FMUL R5, R5, R14.reuse ;  /* 0x0000000e05057220 */ /* 0x080fe20000400000 */
[----:B------:R-:W-:Y:S01]  /*0d40*/  FMUL R11, R11, R14 ;  /* 0x0000000e0b0b7220 */ /* 0x000fe20000400000 */
[C---:B------:R-:W-:Y:S01]  /*0d50*/  FFMA R12, R8.reuse, R10, R13 ;  /* 0x0000000a080c7223 */ /* 0x040fe2000000000d */
[----:B------:R-:W-:Y:S01]  /*0d60*/  FMUL R13, R7, R14 ;  /* 0x0000000e070d7220 */ /* 0x000fe20000400000 */
[C---:B------:R-:W-:Y:S01]  /*0d70*/  FFMA R4, R8.reuse, R4, R5 ;  /* 0x0000000408047223 */ /* 0x040fe20000000005 */
[----:B------:R-:W-:Y:S01]  /*0d80*/  FFMA R11, R8, R6, R11 ;  /* 0x00000006080b7223 */ /* 0x000fe2000000000b */
[----:B--2---:R-:W-:-:S02]  /*0d90*/  HADD2.F32 R6, -RZ, R24.H0_H0 ;  /* 0x20000018ff067230 */ /* 0x004fc40000004100 */
[----:B------:R-:W-:Y:S02]  /*0da0*/  HADD2.F32 R5, -RZ, R24.H1_H1 ;  /* 0x30000018ff057230 */ /* 0x000fe40000004100 */
[----:B------:R-:W-:Y:S02]  /*0db0*/  HADD2.F32 R7, -RZ, R25.H0_H0 ;  /* 0x20000019ff077230 */ /* 0x000fe40000004100 */
[----:B------:R-:W-:Y:S01]  /*0dc0*/  FFMA R10, R8, R19, R13 ;  /* 0x00000013080a7223 */ /* 0x000fe2000000000d */
[----:B------:R-:W-:Y:S02]  /*0dd0*/  HADD2.F32 R25, -RZ, R25.H1_H1 ;  /* 0x30000019ff197230 */ /* 0x000fe40000004100 */
[----:B------:R-:W-:Y:S01]  /*0de0*/  FADD R6, R6, R11 ;  /* 0x0000000b06067221 */ /* 0x000fe20000000000 */
[----:B------:R-:W-:Y:S01]  /*0df0*/  FADD R5, R5, R4 ;  /* 0x0000000405057221 */ /* 0x000fe20000000000 */
[----:B------:R-:W-:Y:S01]  /*0e00*/  FADD R7, R7, R12 ;  /* 0x0000000c07077221 */ /* 0x000fe20000000000 */
[----:B------:R-:W-:-:S03]  /*0e10*/  FADD R10, R25, R10 ;  /* 0x0000000a190a7221 */ /* 0x000fc60000000000 */
[----:B------:R-:W-:Y:S02]  /*0e20*/  F2FP.F16.F32.PACK_AB R4, R5, R6 ;  /* 0x000000060504723e */ /* 0x000fe400000000ff */
[----:B------:R-:W-:Y:S02]  /*0e30*/  F2FP.F16.F32.PACK_AB R5, R10, R7 ;  /* 0x000000070a05723e */ /* 0x000fe400000000ff */
[----:B------:R-:W-:-:S03]  /*0e40*/  MOV R7, R9 ;  /* 0x0000000900077202 */ /* 0x000fc60000000f00 */
[----:B------:R0:W-:Y:S01]  /*0e50*/  @!P1 STG.E.64 desc[UR6][R22.64], R4 ;  /* 0x0000000416009986 */ /* 0x0001e2000c101b06 */
[----:B------:R-:W-:Y:S05]  /*0e60*/  @!P0 BRA `(.L_x_1) ;  /* 0xfffffff800a08947 */ /* 0x000fea000383ffff */
[----:B------:R-:W-:Y:S05]  /*0e70*/  EXIT ;  /* 0x000000000000794d */ /* 0x000fea0003800000 */
.L_x_2:
[----:B------:R-:W-:-:S00]  /*0e80*/  BRA `(.L_x_2) ;  /* 0xfffffffc00fc7947 */ /* 0x000fc0000383ffff */
[----:B------:R-:W-:-:S00]  /*0e90*/  NOP ;  /* 0x0000000000007918 */ /* 0x000fc00000000000 */
        /* <DEDUP_REMOVED lines=14> */
.L_x_3:


//--------------------- .nv.shared.triton_red_fused__to_copy_add_div_mul_pow_sum_10 --------------------------
	.section	.nv.shared.triton_red_fused__to_copy_add_div_mul_pow_sum_10,"aw",@nobits
	.sectionflags	@""
	.align	16
	.zero		1024


//--------------------- .nv.constant0.triton_red_fused__to_copy_add_div_mul_pow_sum_10 --------------------------
	.section	.nv.constant0.triton_red_fused__to_copy_add_div_mul_pow_sum_10,"a",@progbits
	.sectionflags	@""
	.align	4
.nv.constant0.triton_red_fused__to_copy_add_div_mul_pow_sum_10:
	.zero		600
